	.headerflags	@"EF_CUDA_TEXMODE_UNIFIED EF_CUDA_64BIT_ADDRESS EF_CUDA_ACCELERATORS EF_CUDA_SM90 EF_CUDA_VIRTUAL_SM(EF_CUDA_SM90)"
	.elftype	@"ET_EXEC"


//--------------------- .nv.info                  --------------------------
	.section	.nv.info,"",@"SHT_CUDA_INFO"
	.align	4


	//----- nvinfo : EIATTR_REGCOUNT
	.align		4
        /*0000*/ 	.byte	0x04, 0x2f
        /*0002*/ 	.short	(.L_2 - .L_1)
	.align		4
.L_1:
        /*0004*/ 	.word	index@(triton_poi_fused_add_div_mul_tanh_4)
        /*0008*/ 	.word	0x00000010


	//----- nvinfo : EIATTR_MIN_STACK_SIZE
	.align		4
.L_2:
        /*000c*/ 	.byte	0x04, 0x12
        /*000e*/ 	.short	(.L_4 - .L_3)
	.align		4
.L_3:
        /*0010*/ 	.word	index@(triton_poi_fused_add_div_mul_tanh_4)
        /*0014*/ 	.word	0x00000000


	//----- nvinfo : EIATTR_FRAME_SIZE
	.align		4
.L_4:
        /*0018*/ 	.byte	0x04, 0x11
        /*001a*/ 	.short	(.L_6 - .L_5)
	.align		4
.L_5:
        /*001c*/ 	.word	index@(triton_poi_fused_add_div_mul_tanh_4)
        /*0020*/ 	.word	0x00000000


	//----- nvinfo : EIATTR_MIN_STACK_SIZE
	.align		4
.L_6:
        /*0024*/ 	.byte	0x04, 0x12
        /*0026*/ 	.short	(.L_8 - .L_7)
	.align		4
.L_7:
        /*0028*/ 	.word	index@(triton_poi_fused_add_div_mul_tanh_4)
        /*002c*/ 	.word	0x00000000
.L_8:


//--------------------- .nv.info.triton_poi_fused_add_div_mul_tanh_4 --------------------------
	.section	.nv.info.triton_poi_fused_add_div_mul_tanh_4,"",@"SHT_CUDA_INFO"
	.sectionflags	@""
	.align	4


	//----- nvinfo : EIATTR_CUDA_API_VERSION
	.align		4
        /*0000*/ 	.byte	0x04, 0x37
        /*0002*/ 	.short	(.L_10 - .L_9)
.L_9:
        /*0004*/ 	.word	0x0000007c


	//----- nvinfo : EIATTR_KPARAM_INFO
	.align		4
.L_10:
        /*0008*/ 	.byte	0x04, 0x17
        /*000a*/ 	.short	(.L_12 - .L_11)
.L_11:
        /*000c*/ 	.word	0x00000000
        /*0010*/ 	.short	0x0004
        /*0012*/ 	.short	0x0020
        /*0014*/ 	.byte	0x00, 0xf0, 0x11, 0x00


	//----- nvinfo : EIATTR_KPARAM_INFO
	.align		4
.L_12:
        /*0018*/ 	.byte	0x04, 0x17
        /*001a*/ 	.short	(.L_14 - .L_13)
.L_13:
        /*001c*/ 	.word	0x00000000
        /*0020*/ 	.short	0x0003
        /*0022*/ 	.short	0x0018
        /*0024*/ 	.byte	0x00, 0xf4, 0x21, 0x00


	//----- nvinfo : EIATTR_KPARAM_INFO
	.align		4
.L_14:
        /*0028*/ 	.byte	0x04, 0x17
        /*002a*/ 	.short	(.L_16 - .L_15)
.L_15:
        /*002c*/ 	.word	0x00000000
        /*0030*/ 	.short	0x0002
        /*0032*/ 	.short	0x0010
        /*0034*/ 	.byte	0x00, 0xf4, 0x21, 0x00


	//----- nvinfo : EIATTR_KPARAM_INFO
	.align		4
.L_16:
        /*0038*/ 	.byte	0x04, 0x17
        /*003a*/ 	.short	(.L_18 - .L_17)
.L_17:
        /*003c*/ 	.word	0x00000000
        /*0040*/ 	.short	0x0001
        /*0042*/ 	.short	0x0008
        /*0044*/ 	.byte	0x00, 0xf4, 0x21, 0x00


	//----- nvinfo : EIATTR_KPARAM_INFO
	.align		4
.L_18:
        /*0048*/ 	.byte	0x04, 0x17
        /*004a*/ 	.short	(.L_20 - .L_19)
.L_19:
        /*004c*/ 	.word	0x00000000
        /*0050*/ 	.short	0x0000
        /*0052*/ 	.short	0x0000
        /*0054*/ 	.byte	0x00, 0xf4, 0x21, 0x00


	//----- nvinfo : EIATTR_SPARSE_MMA_MASK
	.align		4
.L_20:
        /*0058*/ 	.byte	0x03, 0x50
        /*005a*/ 	.short	0x0000


	//----- nvinfo : EIATTR_MAXREG_COUNT
	.align		4
        /*005c*/ 	.byte	0x03, 0x1b
        /*005e*/ 	.short	0x00ff


	//----- nvinfo : EIATTR_EXIT_INSTR_OFFSETS
	.align		4
        /*0060*/ 	.byte	0x04, 0x1c
        /*0062*/ 	.short	(.L_22 - .L_21)


	//   ....[0]....
.L_21:
        /*0064*/ 	.word	0x000004b0


	//   ....[1]....
        /*0068*/ 	.word	0x000004d0


	//----- nvinfo : EIATTR_REQNTID
	.align		4
.L_22:
        /*006c*/ 	.byte	0x04, 0x10
        /*006e*/ 	.short	(.L_24 - .L_23)
.L_23:
        /*0070*/ 	.word	0x00000020
        /*0074*/ 	.word	0x00000001
        /*0078*/ 	.word	0x00000001


	//----- nvinfo : EIATTR_CRS_STACK_SIZE
	.align		4
.L_24:
        /*007c*/ 	.byte	0x04, 0x1e
        /*007e*/ 	.short	(.L_26 - .L_25)
.L_25:
        /*0080*/ 	.word	0x00000000


	//----- nvinfo : EIATTR_CBANK_PARAM_SIZE
	.align		4
.L_26:
        /*0084*/ 	.byte	0x03, 0x19
        /*0086*/ 	.short	0x0024


	//----- nvinfo : EIATTR_PARAM_CBANK
	.align		4
        /*0088*/ 	.byte	0x04, 0x0a
        /*008a*/ 	.short	(.L_28 - .L_27)
	.align		4
.L_27:
        /*008c*/ 	.word	index@(.nv.constant0.triton_poi_fused_add_div_mul_tanh_4)
        /*0090*/ 	.short	0x0210
        /*0092*/ 	.short	0x0024


	//----- nvinfo : EIATTR_SW_WAR
	.align		4
.L_28:
        /*0094*/ 	.byte	0x04, 0x36
        /*0096*/ 	.short	(.L_30 - .L_29)
.L_29:
        /*0098*/ 	.word	0x00000008
.L_30:


//--------------------- .nv.callgraph             --------------------------
	.section	.nv.callgraph,"",@"SHT_CUDA_CALLGRAPH"
	.align	4
	.sectionentsize	8
	.align		4
        /*0000*/ 	.word	0x00000000
	.align		4
        /*0004*/ 	.word	0xffffffff
	.align		4
        /*0008*/ 	.word	0x00000000
	.align		4
        /*000c*/ 	.word	0xfffffffe
	.align		4
        /*0010*/ 	.word	0x00000000
	.align		4
        /*0014*/ 	.word	0xfffffffd
	.align		4
        /*0018*/ 	.word	0x00000000
	.align		4
        /*001c*/ 	.word	0xfffffffc


//--------------------- .nv.constant4             --------------------------
	.section	.nv.constant4,"a",@progbits
	.align	8
	.align		8
.nv.constant4:
        /*0000*/ 	.dword	_$_str


//--------------------- .text.triton_poi_fused_add_div_mul_tanh_4 --------------------------
	.section	.text.triton_poi_fused_add_div_mul_tanh_4,"ax",@progbits
	.align	128
        .global         triton_poi_fused_add_div_mul_tanh_4
        .type           triton_poi_fused_add_div_mul_tanh_4,@function
        .size           triton_poi_fused_add_div_mul_tanh_4,(.L_x_7 - triton_poi_fused_add_div_mul_tanh_4)
        .other          triton_poi_fused_add_div_mul_tanh_4,@"STO_CUDA_ENTRY STV_DEFAULT"
triton_poi_fused_add_div_mul_tanh_4:
.text.triton_poi_fused_add_div_mul_tanh_4:
[----:B------:R-:W0:Y:S01]  /*0000*/  LDC R1, c[0x0][0x28] ;  /* 0x00000a00ff017b82 */ /* 0x000e220000000800 */
[----:B------:R-:W1:Y:S07]  /*0010*/  S2R R0, SR_TID.X ;  /* 0x0000000000007919 */ /* 0x000e6e0000002100 */
[----:B------:R-:W2:Y:S01]  /*0020*/  LDC.64 R6, c[0x0][0x218] ;  /* 0x00008600ff067b82 */ /* 0x000ea20000000a00 */
[----:B------:R-:W-:Y:S01]  /*0030*/  CS2R R12, SRZ ;  /* 0x00000000000c7805 */ /* 0x000fe2000001ff00 */
[----:B------:R-:W-:Y:S01]  /*0040*/  ULDC.64 UR4, c[0x0][0x208] ;  /* 0x0000820000047ab9 */ /* 0x000fe20000000a00 */
[----:B------:R-:W3:Y:S05]  /*0050*/  S2R R3, SR_CTAID.X ;  /* 0x0000000000037919 */ /* 0x000eea0000002500 */
[----:B------:R-:W4:Y:S08]  /*0060*/  LDC.64 R4, c[0x0][0x210] ;  /* 0x00008400ff047b82 */ /* 0x000f300000000a00 */
[----:B------:R-:W5:Y:S01]  /*0070*/  LDC.64 R8, c[0x0][0x220] ;  /* 0x00008800ff087b82 */ /* 0x000f620000000a00 */
[----:B-1----:R-:W-:-:S04]  /*0080*/  SHF.L.U32 R0, R0, 0x1, RZ ;  /* 0x0000000100007819 */ /* 0x002fc800000006ff */
[----:B------:R-:W-:-:S04]  /*0090*/  LOP3.LUT R0, R0, 0x3e, RZ, 0xc0, !PT ;  /* 0x0000003e00007812 */ /* 0x000fc800078ec0ff */
[----:B---3--:R-:W-:Y:S01]  /*00a0*/  LEA R11, R3, R0, 0x6 ;  /* 0x00000000030b7211 */ /* 0x008fe200078e30ff */
[----:B0----5:R0:W5:Y:S01]  /*00b0*/  LDG.E R9, desc[UR4][R8.64] ;  /* 0x0000000408097981 */ /* 0x021162000c1e1900 */
[----:B------:R-:W-:Y:S02]  /*00c0*/  SHF.R.S32.HI R0, RZ, 0x19, R3 ;  /* 0x00000019ff007819 */ /* 0x000fe40000011403 */
[C---:B------:R-:W-:Y:S01]  /*00d0*/  ISETP.GE.AND P0, PT, R11.reuse, 0x40, PT ;  /* 0x000000400b00780c */ /* 0x040fe20003f06270 */
[----:B--2---:R-:W-:Y:S01]  /*00e0*/  IMAD.WIDE R6, R11, 0x4, R6 ;  /* 0x000000040b067825 */ /* 0x004fe200078e0206 */
[----:B------:R-:W-:-:S11]  /*00f0*/  SGXT R0, R0, 0x1 ;  /* 0x000000010000781a */ /* 0x000fd60000000200 */
[----:B------:R-:W2:Y:S01]  /*0100*/  @!P0 LDG.E.64 R12, desc[UR4][R6.64] ;  /* 0x00000004060c8981 */ /* 0x000ea2000c1e1b00 */
[----:B------:R-:W-:-:S04]  /*0110*/  LEA.HI R0, R0, R11, RZ, 0x2 ;  /* 0x0000000b00007211 */ /* 0x000fc800078f10ff */
[----:B------:R-:W-:-:S04]  /*0120*/  LOP3.LUT R0, R0, 0xfffffffc, RZ, 0xc0, !PT ;  /* 0xfffffffc00007812 */ /* 0x000fc800078ec0ff */
[----:B------:R-:W-:-:S05]  /*0130*/  IADD3 R3, R11, -R0, RZ ;  /* 0x800000000b037210 */ /* 0x000fca0007ffe0ff */
[----:B----4-:R-:W-:Y:S01]  /*0140*/  IMAD.WIDE R4, R3, 0x4, R4 ;  /* 0x0000000403047825 */ /* 0x010fe200078e0204 */
[----:B------:R-:W-:-:S06]  /*0150*/  CS2R R2, SRZ ;  /* 0x0000000000027805 */ /* 0x000fcc000001ff00 */
[----:B------:R0:W5:Y:S01]  /*0160*/  @!P0 LDG.E.EL.64 R2, desc[UR4][R4.64+0x20] ;  /* 0x0000200404028981 */ /* 0x000162000c2e1b00 */
[----:B------:R-:W-:Y:S01]  /*0170*/  BSSY B0, `(.L_x_0) ;  /* 0x0000017000007945 */ /* 0x000fe20003800000 */
[----:B--2---:R-:W-:-:S04]  /*0180*/  FMUL R12, R12, 0.25 ;  /* 0x3e8000000c0c7820 */ /* 0x004fc80000400000 */
[----:B------:R-:W-:-:S05]  /*0190*/  FADD.FTZ R10, |R12|, -RZ ;  /* 0x800000ff0c0a7221 */ /* 0x000fca0000010200 */
[----:B------:R-:W-:Y:S01]  /*01a0*/  FSETP.GE.AND P1, PT, R10, 0.60000002384185791016, PT ;  /* 0x3f19999a0a00780b */ /* 0x000fe20003f26000 */
[----:B------:R-:W-:-:S12]  /*01b0*/  FMUL R13, R13, 0.25 ;  /* 0x3e8000000d0d7820 */ /* 0x000fd80000400000 */
[----:B0-----:R-:W-:Y:S05]  /*01c0*/  @!P1 BRA `(.L_x_1) ;  /* 0x0000000000289947 */ /* 0x001fea0003800000 */
[C---:B------:R-:W-:Y:S01]  /*01d0*/  FMUL R0, R10.reuse, 2.8853900432586669922 ;  /* 0x4038aa3b0a007820 */ /* 0x040fe20000400000 */
[----:B------:R-:W-:Y:S01]  /*01e0*/  HFMA2.MMA R5, -RZ, RZ, 1.875, 0 ;  /* 0x3f800000ff057435 */ /* 0x000fe200000001ff */
[----:B------:R-:W-:-:S04]  /*01f0*/  FSETP.GE.AND P1, PT, R10, 9.010913848876953125, PT ;  /* 0x41102cb40a00780b */ /* 0x000fc80003f26000 */
[----:B------:R-:W0:Y:S02]  /*0200*/  MUFU.EX2 R0, R0 ;  /* 0x0000000000007308 */ /* 0x000e240000000800 */
[----:B0-----:R-:W-:-:S06]  /*0210*/  FADD R4, R0, 1 ;  /* 0x3f80000000047421 */ /* 0x001fcc0000000000 */
[----:B------:R-:W0:Y:S02]  /*0220*/  MUFU.RCP R4, R4 ;  /* 0x0000000400047308 */ /* 0x000e240000001000 */
[----:B0-----:R-:W-:-:S05]  /*0230*/  FFMA.FTZ R5, R4, -2, R5 ;  /* 0xc000000004057823 */ /* 0x001fca0000010005 */
[----:B------:R-:W-:-:S04]  /*0240*/  FSEL R5, R5, 1, !P1 ;  /* 0x3f80000005057808 */ /* 0x000fc80004800000 */
[----:B------:R-:W-:Y:S01]  /*0250*/  LOP3.LUT R5, R5, 0x80000000, R12, 0xf8, !PT ;  /* 0x8000000005057812 */ /* 0x000fe200078ef80c */
[----:B------:R-:W-:Y:S06]  /*0260*/  BRA `(.L_x_2) ;  /* 0x00000000001c7947 */ /* 0x000fec0003800000 */
.L_x_1:
[----:B------:R-:W-:Y:S01]  /*0270*/  MOV R0, 0x3c80f082 ;  /* 0x3c80f08200007802 */ /* 0x000fe20000000f00 */
[----:B------:R-:W-:-:S04]  /*0280*/  FMUL R5, R12, R12 ;  /* 0x0000000c0c057220 */ /* 0x000fc80000400000 */
[----:B------:R-:W-:-:S04]  /*0290*/  FFMA.FTZ R0, R5, R0, -0.052303962409496307373 ;  /* 0xbd563cae05007423 */ /* 0x000fc80000010000 */
[----:B------:R-:W-:-:S04]  /*02a0*/  FFMA.FTZ R0, R5, R0, 0.1331529766321182251 ;  /* 0x3e08594105007423 */ /* 0x000fc80000010000 */
[----:B------:R-:W-:-:S04]  /*02b0*/  FFMA.FTZ R0, R5, R0, -0.33332768082618713379 ;  /* 0xbeaaa9ed05007423 */ /* 0x000fc80000010000 */
[----:B------:R-:W-:-:S04]  /*02c0*/  FFMA.FTZ R0, R5, R0, RZ ;  /* 0x0000000005007223 */ /* 0x000fc800000100ff */
[----:B------:R-:W-:-:S07]  /*02d0*/  FFMA.FTZ R5, R12, R0, R12 ;  /* 0x000000000c057223 */ /* 0x000fce000001000c */
.L_x_2:
[----:B------:R-:W-:Y:S05]  /*02e0*/  BSYNC B0 ;  /* 0x0000000000007941 */ /* 0x000fea0003800000 */
.L_x_0:
[----:B------:R-:W-:Y:S01]  /*02f0*/  FADD.FTZ R10, |R13|, -RZ ;  /* 0x800000ff0d0a7221 */ /* 0x000fe20000010200 */
[----:B------:R-:W-:Y:S01]  /*0300*/  BSSY B0, `(.L_x_3) ;  /* 0x0000015000007945 */ /* 0x000fe20003800000 */
[----:B------:R-:W-:-:S03]  /*0310*/  SHF.R.S32.HI R8, RZ, 0x1f, R11 ;  /* 0x0000001fff087819 */ /* 0x000fc6000001140b */
[----:B------:R-:W-:-:S13]  /*0320*/  FSETP.GE.AND P1, PT, R10, 0.60000002384185791016, PT ;  /* 0x3f19999a0a00780b */ /* 0x000fda0003f26000 */
[----:B------:R-:W-:Y:S05]  /*0330*/  @!P1 BRA `(.L_x_4) ;  /* 0x0000000000289947 */ /* 0x000fea0003800000 */
        /* <DEDUP_REMOVED lines=10> */
.L_x_4:
[----:B------:R-:W-:Y:S01]  /*03e0*/  MOV R0, 0x3c80f082 ;  /* 0x3c80f08200007802 */ /* 0x000fe20000000f00 */
[----:B------:R-:W-:-:S04]  /*03f0*/  FMUL R7, R13, R13 ;  /* 0x0000000d0d077220 */ /* 0x000fc80000400000 */
[----:B------:R-:W-:-:S04]  /*0400*/  FFMA.FTZ R0, R7, R0, -0.052303962409496307373 ;  /* 0xbd563cae07007423 */ /* 0x000fc80000010000 */
[----:B------:R-:W-:-:S04]  /*0410*/  FFMA.FTZ R0, R7, R0, 0.1331529766321182251 ;  /* 0x3e08594107007423 */ /* 0x000fc80000010000 */
[----:B------:R-:W-:-:S04]  /*0420*/  FFMA.FTZ R0, R7, R0, -0.33332768082618713379 ;  /* 0xbeaaa9ed07007423 */ /* 0x000fc80000010000 */
[----:B------:R-:W-:-:S04]  /*0430*/  FFMA.FTZ R0, R7, R0, RZ ;  /* 0x0000000007007223 */ /* 0x000fc800000100ff */
[----:B------:R-:W-:-:S07]  /*0440*/  FFMA.FTZ R0, R13, R0, R13 ;  /* 0x000000000d007223 */ /* 0x000fce000001000d */
.L_x_5:
[----:B------:R-:W-:Y:S05]  /*0450*/  BSYNC B0 ;  /* 0x0000000000007941 */ /* 0x000fea0003800000 */
.L_x_3:
[----:B------:R-:W-:Y:S01]  /*0460*/  ULDC.64 UR6, c[0x0][0x228] ;  /* 0x00008a0000067ab9 */ /* 0x000fe20000000a00 */
[----:B-----5:R-:W-:Y:S01]  /*0470*/  FFMA R2, R9, R5, R2 ;  /* 0x0000000509027223 */ /* 0x020fe20000000002 */
[----:B------:R-:W-:Y:S01]  /*0480*/  LEA R4, P1, R11, UR6, 0x2 ;  /* 0x000000060b047c11 */ /* 0x000fe2000f8210ff */
[----:B------:R-:W-:-:S03]  /*0490*/  FFMA R3, R9, R0, R3 ;  /* 0x0000000009037223 */ /* 0x000fc60000000003 */
[----:B------:R-:W-:Y:S01]  /*04a0*/  LEA.HI.X R5, R11, UR7, R8, 0x2, P1 ;  /* 0x000000070b057c11 */ /* 0x000fe200088f1408 */
[----:B------:R-:W-:Y:S08]  /*04b0*/  @P0 EXIT ;  /* 0x000000000000094d */ /* 0x000ff00003800000 */
[----:B------:R-:W-:Y:S01]  /*04c0*/  STG.E.64 desc[UR4][R4.64], R2 ;  /* 0x0000000204007986 */ /* 0x000fe2000c101b04 */
[----:B------:R-:W-:Y:S05]  /*04d0*/  EXIT ;  /* 0x000000000000794d */ /* 0x000fea0003800000 */
.L_x_6:
[----:B------:R-:W-:-:S00]  /*04e0*/  BRA `(.L_x_6) ;  /* 0xfffffffc00fc7947 */ /* 0x000fc0000383ffff */
[----:B------:R-:W-:-:S00]  /*04f0*/  NOP ;  /* 0x0000000000007918 */ /* 0x000fc00000000000 */
        /* <DEDUP_REMOVED lines=8> */
.L_x_7:


//--------------------- .nv.global.init           --------------------------
	.section	.nv.global.init,"aw",@progbits
.nv.global.init:
	.type		_$_str,@object
	.size		_$_str,(.L_0 - _$_str)
_$_str:
        /*0000*/ 	.byte	0x5f, 0x5f, 0x43, 0x55, 0x44, 0x41, 0x5f, 0x46, 0x54, 0x5a, 0x00
.L_0:


//--------------------- .nv.constant0.triton_poi_fused_add_div_mul_tanh_4 --------------------------
	.section	.nv.constant0.triton_poi_fused_add_div_mul_tanh_4,"a",@progbits
	.sectionflags	@""
	.align	4
.nv.constant0.triton_poi_fused_add_div_mul_tanh_4:
	.zero		564
